//
// Generated by NVIDIA NVVM Compiler
//
// Compiler Build ID: CL-36424714
// Cuda compilation tools, release 13.0, V13.0.88
// Based on NVVM 20.0.0
//

.version 9.0
.target sm_100
.address_size 64

	// .globl	_Z7reduce5PfS_
// _ZZ7reduce5PfS_E10shared_mem has been demoted

.visible .entry _Z7reduce5PfS_(
	.param .u64 .ptr .align 1 _Z7reduce5PfS__param_0,
	.param .u64 .ptr .align 1 _Z7reduce5PfS__param_1
)
{
	.reg .pred 	%p<6>;
	.reg .b32 	%r<16>;
	.reg .b32 	%f<26>;
	.reg .b64 	%rd<11>;
	// demoted variable
	.shared .align 4 .b8 _ZZ7reduce5PfS_E10shared_mem[1024];
	ld.param.u64 	%rd2, [_Z7reduce5PfS__param_0];
	ld.param.u64 	%rd1, [_Z7reduce5PfS__param_1];
	cvta.to.global.u64 	%rd3, %rd2;
	mov.u32 	%r1, %tid.x;
	mov.u32 	%r2, %ctaid.x;
	mov.u32 	%r15, %ntid.x;
	mul.lo.s32 	%r7, %r2, %r15;
	shl.b32 	%r8, %r7, 1;
	add.s32 	%r9, %r8, %r1;
	mul.wide.u32 	%rd4, %r9, 4;
	add.s64 	%rd5, %rd3, %rd4;
	ld.global.f32 	%f1, [%rd5];
	add.s32 	%r10, %r9, %r15;
	mul.wide.u32 	%rd6, %r10, 4;
	add.s64 	%rd7, %rd3, %rd6;
	ld.global.f32 	%f2, [%rd7];
	add.f32 	%f3, %f1, %f2;
	shl.b32 	%r11, %r1, 2;
	mov.u32 	%r12, _ZZ7reduce5PfS_E10shared_mem;
	add.s32 	%r4, %r12, %r11;
	st.shared.f32 	[%r4], %f3;
	bar.sync 	0;
	setp.lt.u32 	%p1, %r15, 66;
	@%p1 bra 	$L__BB0_4;
$L__BB0_1:
	shr.u32 	%r6, %r15, 1;
	setp.ge.u32 	%p2, %r1, %r6;
	@%p2 bra 	$L__BB0_3;
	shl.b32 	%r13, %r6, 2;
	add.s32 	%r14, %r4, %r13;
	ld.shared.f32 	%f4, [%r14];
	ld.shared.f32 	%f5, [%r4];
	add.f32 	%f6, %f4, %f5;
	st.shared.f32 	[%r4], %f6;
	bar.sync 	0;
$L__BB0_3:
	setp.gt.u32 	%p3, %r15, 131;
	mov.u32 	%r15, %r6;
	@%p3 bra 	$L__BB0_1;
$L__BB0_4:
	setp.gt.u32 	%p4, %r1, 31;
	@%p4 bra 	$L__BB0_7;
	ld.volatile.shared.f32 	%f7, [%r4+128];
	ld.volatile.shared.f32 	%f8, [%r4];
	add.f32 	%f9, %f7, %f8;
	st.volatile.shared.f32 	[%r4], %f9;
	ld.volatile.shared.f32 	%f10, [%r4+64];
	ld.volatile.shared.f32 	%f11, [%r4];
	add.f32 	%f12, %f10, %f11;
	st.volatile.shared.f32 	[%r4], %f12;
	ld.volatile.shared.f32 	%f13, [%r4+32];
	ld.volatile.shared.f32 	%f14, [%r4];
	add.f32 	%f15, %f13, %f14;
	st.volatile.shared.f32 	[%r4], %f15;
	ld.volatile.shared.f32 	%f16, [%r4+16];
	ld.volatile.shared.f32 	%f17, [%r4];
	add.f32 	%f18, %f16, %f17;
	st.volatile.shared.f32 	[%r4], %f18;
	ld.volatile.shared.f32 	%f19, [%r4+8];
	ld.volatile.shared.f32 	%f20, [%r4];
	add.f32 	%f21, %f19, %f20;
	st.volatile.shared.f32 	[%r4], %f21;
	ld.volatile.shared.f32 	%f22, [%r4+4];
	ld.volatile.shared.f32 	%f23, [%r4];
	add.f32 	%f24, %f22, %f23;
	st.volatile.shared.f32 	[%r4], %f24;
	setp.ne.s32 	%p5, %r1, 0;
	@%p5 bra 	$L__BB0_7;
	ld.shared.f32 	%f25, [_ZZ7reduce5PfS_E10shared_mem];
	cvta.to.global.u64 	%rd8, %rd1;
	mul.wide.u32 	%rd9, %r2, 4;
	add.s64 	%rd10, %rd8, %rd9;
	st.global.f32 	[%rd10], %f25;
$L__BB0_7:
	ret;

}


// ===== COMPILED SASS (sm_100) =====

	.target	sm_100

	.elftype	@"ET_EXEC"


//--------------------- .note.nv.tkinfo           --------------------------
	.section	.note.nv.tkinfo,"",@"SHT_NOTE"
	.sectionflags	@"SHF_NOTE_NV_TKINFO"
	.tkinfo
        /*0018*/ 	.word	0x00000002
        /*0030*/ 	.string	""
        /*0030*/ 	.string	"ptxas"
        /*0030*/ 	.string	"Cuda compilation tools, release 13.0, V13.0.88"
        /*0030*/ 	.string	"Build cuda_13.0.r13.0/compiler.36424714_0"
        /*0030*/ 	.string	"-arch sm_100 -m 64 "



//--------------------- .note.nv.cuinfo           --------------------------
	.section	.note.nv.cuinfo,"",@"SHT_NOTE"
	.sectionflags	@"SHF_NOTE_NV_CUINFO"
        /*0018*/ 	.short	0x0002
        /*001a*/ 	.short	0x0064
        /*001c*/ 	.short	0x0082
	.zero		2


//--------------------- .nv.info                  --------------------------
	.section	.nv.info,"",@"SHT_CUDA_INFO"
	.align	4


	//----- nvinfo : EIATTR_REGCOUNT
	.align		4
        /*0000*/ 	.byte	0x04, 0x2f
        /*0002*/ 	.short	(.L_1 - .L_0)
	.align		4
.L_0:
        /*0004*/ 	.word	index@(_Z7reduce5PfS_)
        /*0008*/ 	.word	0x0000000d


	//----- nvinfo : EIATTR_FRAME_SIZE
	.align		4
.L_1:
        /*000c*/ 	.byte	0x04, 0x11
        /*000e*/ 	.short	(.L_3 - .L_2)
	.align		4
.L_2:
        /*0010*/ 	.word	index@(_Z7reduce5PfS_)
        /*0014*/ 	.word	0x00000000


	//----- nvinfo : EIATTR_MIN_STACK_SIZE
	.align		4
.L_3:
        /*0018*/ 	.byte	0x04, 0x12
        /*001a*/ 	.short	(.L_5 - .L_4)
	.align		4
.L_4:
        /*001c*/ 	.word	index@(_Z7reduce5PfS_)
        /*0020*/ 	.word	0x00000000
.L_5:


//--------------------- .nv.compat                --------------------------
	.section	.nv.compat,"",@"SHT_CUDA_COMPAT_INFO"
	.align	4
        /*0000*/ 	.byte	0x02, 0x09, 0x00, 0x00, 0x02, 0x02, 0x01, 0x00, 0x02, 0x05, 0x05, 0x00, 0x03, 0x07, 0x01, 0x01
        /*0010*/ 	.byte	0x02, 0x03, 0x00, 0x00, 0x02, 0x06, 0x01, 0x00, 0x04, 0x0b, 0x08, 0x00, 0x09, 0x00, 0x00, 0x00
        /*0020*/ 	.byte	0x00, 0x00, 0x00, 0x00


//--------------------- .nv.info._Z7reduce5PfS_   --------------------------
	.section	.nv.info._Z7reduce5PfS_,"",@"SHT_CUDA_INFO"
	.sectionflags	@""
	.align	4


	//----- nvinfo : EIATTR_CUDA_API_VERSION
	.align		4
        /*0000*/ 	.byte	0x04, 0x37
        /*0002*/ 	.short	(.L_7 - .L_6)
.L_6:
        /*0004*/ 	.word	0x00000082


	//----- nvinfo : EIATTR_KPARAM_INFO
	.align		4
.L_7:
        /*0008*/ 	.byte	0x04, 0x17
        /*000a*/ 	.short	(.L_9 - .L_8)
.L_8:
        /*000c*/ 	.word	0x00000000
        /*0010*/ 	.short	0x0001
        /*0012*/ 	.short	0x0008
        /*0014*/ 	.byte	0x00, 0xf5, 0x21, 0x00


	//----- nvinfo : EIATTR_KPARAM_INFO
	.align		4
.L_9:
        /*0018*/ 	.byte	0x04, 0x17
        /*001a*/ 	.short	(.L_11 - .L_10)
.L_10:
        /*001c*/ 	.word	0x00000000
        /*0020*/ 	.short	0x0000
        /*0022*/ 	.short	0x0000
        /*0024*/ 	.byte	0x00, 0xf5, 0x21, 0x00


	//----- nvinfo : EIATTR_SPARSE_MMA_MASK
	.align		4
.L_11:
        /*0028*/ 	.byte	0x03, 0x50
        /*002a*/ 	.short	0x0000


	//----- nvinfo : EIATTR_MAXREG_COUNT
	.align		4
        /*002c*/ 	.byte	0x03, 0x1b
        /*002e*/ 	.short	0x00ff


	//----- nvinfo : EIATTR_NUM_BARRIERS
	.align		4
        /*0030*/ 	.byte	0x02, 0x4c
        /*0032*/ 	.byte	0x01
	.zero		1


	//----- nvinfo : EIATTR_MERCURY_ISA_VERSION
	.align		4
        /*0034*/ 	.byte	0x03, 0x5f
        /*0036*/ 	.short	0x0101


	//----- nvinfo : EIATTR_VRC_CTA_INIT_COUNT
	.align		4
        /*0038*/ 	.byte	0x02, 0x4a
	.zero		1
	.zero		1


	//----- nvinfo : EIATTR_EXIT_INSTR_OFFSETS
	.align		4
        /*003c*/ 	.byte	0x04, 0x1c
        /*003e*/ 	.short	(.L_13 - .L_12)


	//   ....[0]....
.L_12:
        /*0040*/ 	.word	0x00000260


	//   ....[1]....
        /*0044*/ 	.word	0x00000400


	//   ....[2]....
        /*0048*/ 	.word	0x00000480


	//----- nvinfo : EIATTR_CRS_STACK_SIZE
	.align		4
.L_13:
        /*004c*/ 	.byte	0x04, 0x1e
        /*004e*/ 	.short	(.L_15 - .L_14)
.L_14:
        /*0050*/ 	.word	0x00000000


	//----- nvinfo : EIATTR_CBANK_PARAM_SIZE
	.align		4
.L_15:
        /*0054*/ 	.byte	0x03, 0x19
        /*0056*/ 	.short	0x0010


	//----- nvinfo : EIATTR_PARAM_CBANK
	.align		4
        /*0058*/ 	.byte	0x04, 0x0a
        /*005a*/ 	.short	(.L_17 - .L_16)
	.align		4
.L_16:
        /*005c*/ 	.word	index@(.nv.constant0._Z7reduce5PfS_)
        /*0060*/ 	.short	0x0380
        /*0062*/ 	.short	0x0010


	//----- nvinfo : EIATTR_SW_WAR
	.align		4
.L_17:
        /*0064*/ 	.byte	0x04, 0x36
        /*0066*/ 	.short	(.L_19 - .L_18)
.L_18:
        /*0068*/ 	.word	0x00000008
.L_19:


//--------------------- .nv.callgraph             --------------------------
	.section	.nv.callgraph,"",@"SHT_CUDA_CALLGRAPH"
	.align	4
	.sectionentsize	8
	.align		4
        /*0000*/ 	.word	0x00000000
	.align		4
        /*0004*/ 	.word	0xffffffff
	.align		4
        /*0008*/ 	.word	0x00000000
	.align		4
        /*000c*/ 	.word	0xfffffffe
	.align		4
        /*0010*/ 	.word	0x00000000
	.align		4
        /*0014*/ 	.word	0xfffffffd
	.align		4
        /*0018*/ 	.word	0x00000000
	.align		4
        /*001c*/ 	.word	0xfffffffc


//--------------------- .text._Z7reduce5PfS_      --------------------------
	.section	.text._Z7reduce5PfS_,"ax",@progbits
	.align	128
        .global         _Z7reduce5PfS_
        .type           _Z7reduce5PfS_,@function
        .size           _Z7reduce5PfS_,(.L_x_3 - _Z7reduce5PfS_)
        .other          _Z7reduce5PfS_,@"STO_CUDA_ENTRY STV_DEFAULT"
_Z7reduce5PfS_:
.text._Z7reduce5PfS_:
[----:B------:R-:W-:Y:S01]  /*0000*/  LDC R1, c[0x0][0x37c] ;  /* 0x0000df00ff017b82 */ /* 0x000fe20000000800 */
[----:B------:R-:W0:Y:S01]  /*0010*/  S2R R0, SR_CTAID.X ;  /* 0x0000000000007919 */ /* 0x000e220000002500 */
[----:B------:R-:W0:Y:S06]  /*0020*/  LDCU UR8, c[0x0][0x360] ;  /* 0x00006c00ff0877ac */ /* 0x000e2c0008000800 */
[----:B------:R-:W1:Y:S01]  /*0030*/  LDC.64 R6, c[0x0][0x380] ;  /* 0x0000e000ff067b82 */ /* 0x000e620000000a00 */
[----:B------:R-:W2:Y:S01]  /*0040*/  S2R R2, SR_TID.X ;  /* 0x0000000000027919 */ /* 0x000ea20000002100 */
[----:B------:R-:W3:Y:S01]  /*0050*/  LDCU.64 UR6, c[0x0][0x358] ;  /* 0x00006b00ff0677ac */ /* 0x000ee20008000a00 */
[----:B0-----:R-:W-:-:S05]  /*0060*/  IMAD R3, R0, UR8, RZ ;  /* 0x0000000800037c24 */ /* 0x001fca000f8e02ff */
[----:B--2---:R-:W-:-:S04]  /*0070*/  LEA R3, R3, R2, 0x1 ;  /* 0x0000000203037211 */ /* 0x004fc800078e08ff */
[C---:B------:R-:W-:Y:S01]  /*0080*/  IADD3 R9, PT, PT, R3.reuse, UR8, RZ ;  /* 0x0000000803097c10 */ /* 0x040fe2000fffe0ff */
[----:B-1----:R-:W-:-:S04]  /*0090*/  IMAD.WIDE.U32 R4, R3, 0x4, R6 ;  /* 0x0000000403047825 */ /* 0x002fc800078e0006 */
[----:B------:R-:W-:Y:S02]  /*00a0*/  IMAD.WIDE.U32 R6, R9, 0x4, R6 ;  /* 0x0000000409067825 */ /* 0x000fe400078e0006 */
[----:B---3--:R-:W2:Y:S04]  /*00b0*/  LDG.E R4, desc[UR6][R4.64] ;  /* 0x0000000604047981 */ /* 0x008ea8000c1e1900 */
[----:B------:R-:W2:Y:S01]  /*00c0*/  LDG.E R7, desc[UR6][R6.64] ;  /* 0x0000000606077981 */ /* 0x000ea2000c1e1900 */
[----:B------:R-:W0:Y:S01]  /*00d0*/  S2UR UR5, SR_CgaCtaId ;  /* 0x00000000000579c3 */ /* 0x000e220000008800 */
[----:B------:R-:W-:Y:S01]  /*00e0*/  UMOV UR4, 0x400 ;  /* 0x0000040000047882 */ /* 0x000fe20000000000 */
[----:B------:R-:W-:Y:S01]  /*00f0*/  UISETP.GE.U32.AND UP0, UPT, UR8, 0x42, UPT ;  /* 0x000000420800788c */ /* 0x000fe2000bf06070 */
[----:B------:R-:W-:Y:S01]  /*0100*/  ISETP.GT.U32.AND P0, PT, R2, 0x1f, PT ;  /* 0x0000001f0200780c */ /* 0x000fe20003f04070 */
[----:B0-----:R-:W-:-:S06]  /*0110*/  ULEA UR4, UR5, UR4, 0x18 ;  /* 0x0000000405047291 */ /* 0x001fcc000f8ec0ff */
[----:B------:R-:W-:Y:S01]  /*0120*/  LEA R3, R2, UR4, 0x2 ;  /* 0x0000000402037c11 */ /* 0x000fe2000f8e10ff */
[----:B--2---:R-:W-:-:S05]  /*0130*/  FADD R8, R4, R7 ;  /* 0x0000000704087221 */ /* 0x004fca0000000000 */
[----:B------:R0:W-:Y:S01]  /*0140*/  STS [R3], R8 ;  /* 0x0000000803007388 */ /* 0x0001e20000000800 */
[----:B------:R-:W-:Y:S06]  /*0150*/  BAR.SYNC.DEFER_BLOCKING 0x0 ;  /* 0x0000000000007b1d */ /* 0x000fec0000010000 */
[----:B------:R-:W-:Y:S05]  /*0160*/  BRA.U !UP0, `(.L_x_0) ;  /* 0x00000001083c7547 */ /* 0x000fea000b800000 */
[----:B------:R-:W-:Y:S01]  /*0170*/  BSSY B0, `(.L_x_0) ;  /* 0x000000e000007945 */ /* 0x000fe20003800000 */
[----:B------:R-:W-:-:S07]  /*0180*/  MOV R4, UR8 ;  /* 0x0000000800047c02 */ /* 0x000fce0008000f00 */
.L_x_1:
[----:B------:R-:W-:-:S04]  /*0190*/  SHF.R.U32.HI R7, RZ, 0x1, R4 ;  /* 0x00000001ff077819 */ /* 0x000fc80000011604 */
[----:B------:R-:W-:-:S13]  /*01a0*/  ISETP.GE.U32.AND P1, PT, R2, R7, PT ;  /* 0x000000070200720c */ /* 0x000fda0003f26070 */
[----:B------:R-:W-:Y:S01]  /*01b0*/  @!P1 LEA R5, R7, R3, 0x2 ;  /* 0x0000000307059211 */ /* 0x000fe200078e10ff */
[----:B------:R-:W-:Y:S01]  /*01c0*/  @!P1 LDS R6, [R3] ;  /* 0x0000000003069984 */ /* 0x000fe20000000800 */
[----:B------:R-:W-:Y:S05]  /*01d0*/  @!P1 WARPSYNC.ALL ;  /* 0x0000000000009948 */ /* 0x000fea0003800000 */
[----:B------:R-:W1:Y:S02]  /*01e0*/  @!P1 LDS R5, [R5] ;  /* 0x0000000005059984 */ /* 0x000e640000000800 */
[----:B-1----:R-:W-:-:S05]  /*01f0*/  @!P1 FADD R6, R5, R6 ;  /* 0x0000000605069221 */ /* 0x002fca0000000000 */
[----:B------:R1:W-:Y:S01]  /*0200*/  @!P1 STS [R3], R6 ;  /* 0x0000000603009388 */ /* 0x0003e20000000800 */
[----:B------:R-:W-:Y:S01]  /*0210*/  @!P1 BAR.SYNC.DEFER_BLOCKING 0x0 ;  /* 0x0000000000009b1d */ /* 0x000fe20000010000 */
[----:B------:R-:W-:Y:S02]  /*0220*/  ISETP.GT.U32.AND P1, PT, R4, 0x83, PT ;  /* 0x000000830400780c */ /* 0x000fe40003f24070 */
[----:B------:R-:W-:-:S11]  /*0230*/  MOV R4, R7 ;  /* 0x0000000700047202 */ /* 0x000fd60000000f00 */
[----:B-1----:R-:W-:Y:S05]  /*0240*/  @P1 BRA `(.L_x_1) ;  /* 0xfffffffc00d01947 */ /* 0x002fea000383ffff */
[----:B------:R-:W-:Y:S05]  /*0250*/  BSYNC B0 ;  /* 0x0000000000007941 */ /* 0x000fea0003800000 */
.L_x_0:
[----:B------:R-:W-:Y:S05]  /*0260*/  @P0 EXIT ;  /* 0x000000000000094d */ /* 0x000fea0003800000 */
[----:B------:R-:W-:Y:S01]  /*0270*/  LDS R4, [R3+0x80] ;  /* 0x0000800003047984 */ /* 0x000fe20000000800 */
[----:B------:R-:W-:-:S03]  /*0280*/  ISETP.NE.AND P0, PT, R2, RZ, PT ;  /* 0x000000ff0200720c */ /* 0x000fc60003f05270 */
[----:B------:R-:W1:Y:S02]  /*0290*/  LDS R5, [R3] ;  /* 0x0000000003057984 */ /* 0x000e640000000800 */
[----:B-1----:R-:W-:-:S05]  /*02a0*/  FADD R4, R4, R5 ;  /* 0x0000000504047221 */ /* 0x002fca0000000000 */
[----:B------:R-:W-:Y:S04]  /*02b0*/  STS [R3], R4 ;  /* 0x0000000403007388 */ /* 0x000fe80000000800 */
[----:B------:R-:W-:Y:S04]  /*02c0*/  LDS R5, [R3+0x40] ;  /* 0x0000400003057984 */ /* 0x000fe80000000800 */
[----:B------:R-:W1:Y:S02]  /*02d0*/  LDS R6, [R3] ;  /* 0x0000000003067984 */ /* 0x000e640000000800 */
[----:B-1----:R-:W-:-:S05]  /*02e0*/  FADD R6, R5, R6 ;  /* 0x0000000605067221 */ /* 0x002fca0000000000 */
[----:B------:R-:W-:Y:S04]  /*02f0*/  STS [R3], R6 ;  /* 0x0000000603007388 */ /* 0x000fe80000000800 */
[----:B------:R-:W-:Y:S04]  /*0300*/  LDS R5, [R3+0x20] ;  /* 0x0000200003057984 */ /* 0x000fe80000000800 */
[----:B0-----:R-:W0:Y:S02]  /*0310*/  LDS R8, [R3] ;  /* 0x0000000003087984 */ /* 0x001e240000000800 */
[----:B0-----:R-:W-:-:S05]  /*0320*/  FADD R8, R5, R8 ;  /* 0x0000000805087221 */ /* 0x001fca0000000000 */
[----:B------:R-:W-:Y:S04]  /*0330*/  STS [R3], R8 ;  /* 0x0000000803007388 */ /* 0x000fe80000000800 */
[----:B------:R-:W-:Y:S04]  /*0340*/  LDS R5, [R3+0x10] ;  /* 0x0000100003057984 */ /* 0x000fe80000000800 */
[----:B------:R-:W0:Y:S02]  /*0350*/  LDS R10, [R3] ;  /* 0x00000000030a7984 */ /* 0x000e240000000800 */
        /* <DEDUP_REMOVED lines=9> */
[----:B------:R0:W-:Y:S01]  /*03f0*/  STS [R3], R6 ;  /* 0x0000000603007388 */ /* 0x0001e20000000800 */
[----:B------:R-:W-:Y:S05]  /*0400*/  @P0 EXIT ;  /* 0x000000000000094d */ /* 0x000fea0003800000 */
[----:B------:R-:W1:Y:S01]  /*0410*/  S2UR UR5, SR_CgaCtaId ;  /* 0x00000000000579c3 */ /* 0x000e620000008800 */
[----:B------:R-:W-:-:S07]  /*0420*/  UMOV UR4, 0x400 ;  /* 0x0000040000047882 */ /* 0x000fce0000000000 */
[----:B0-----:R-:W0:Y:S01]  /*0430*/  LDC.64 R2, c[0x0][0x388] ;  /* 0x0000e200ff027b82 */ /* 0x001e220000000a00 */
[----:B-1----:R-:W-:Y:S01]  /*0440*/  ULEA UR4, UR5, UR4, 0x18 ;  /* 0x0000000405047291 */ /* 0x002fe2000f8ec0ff */
[----:B0-----:R-:W-:-:S08]  /*0450*/  IMAD.WIDE.U32 R2, R0, 0x4, R2 ;  /* 0x0000000400027825 */ /* 0x001fd000078e0002 */
[----:B------:R-:W0:Y:S04]  /*0460*/  LDS R5, [UR4] ;  /* 0x00000004ff057984 */ /* 0x000e280008000800 */
[----:B0-----:R-:W-:Y:S01]  /*0470*/  STG.E desc[UR6][R2.64], R5 ;  /* 0x0000000502007986 */ /* 0x001fe2000c101906 */
[----:B------:R-:W-:Y:S05]  /*0480*/  EXIT ;  /* 0x000000000000794d */ /* 0x000fea0003800000 */
.L_x_2:
[----:B------:R-:W-:-:S00]  /*0490*/  BRA `(.L_x_2) ;  /* 0xfffffffc00fc7947 */ /* 0x000fc0000383ffff */
[----:B------:R-:W-:-:S00]  /*04a0*/  NOP ;  /* 0x0000000000007918 */ /* 0x000fc00000000000 */
        /* <DEDUP_REMOVED lines=13> */
.L_x_3:


//--------------------- .nv.shared._Z7reduce5PfS_ --------------------------
	.section	.nv.shared._Z7reduce5PfS_,"aw",@nobits
	.sectionflags	@""
	.align	4
.nv.shared._Z7reduce5PfS_:
	.zero		2048


//--------------------- .nv.shared.reserved.0     --------------------------
	.section	.nv.shared.reserved.0,"aw",@nobits
	.weak		__nv_reservedSMEM_offset_0_alias
	.size		__nv_reservedSMEM_offset_0_alias, 0, 64
	.other		__nv_reservedSMEM_offset_0_alias,@"STO_CUDA_RESERVED_SHARED STV_DEFAULT"
__nv_reservedSMEM_offset_0_alias:
	.zero		0
	.zero		64


//--------------------- .nv.constant0._Z7reduce5PfS_ --------------------------
	.section	.nv.constant0._Z7reduce5PfS_,"a",@progbits
	.sectionflags	@""
	.align	4
.nv.constant0._Z7reduce5PfS_:
	.zero		912


//--------------------- SYMBOLS --------------------------

	.type		.nv.reservedSmem.offset0,@object
	.size		.nv.reservedSmem.offset0,0x4
	.type		.nv.reservedSmem.cap,@object
	.size		.nv.reservedSmem.cap,0x4
